	.headerflags	@"EF_CUDA_TEXMODE_UNIFIED EF_CUDA_64BIT_ADDRESS EF_CUDA_ACCELERATORS EF_CUDA_SM90 EF_CUDA_VIRTUAL_SM(EF_CUDA_SM90)"
	.elftype	@"ET_EXEC"


//--------------------- .nv.info                  --------------------------
	.section	.nv.info,"",@"SHT_CUDA_INFO"
	.align	4


	//----- nvinfo : EIATTR_REGCOUNT
	.align		4
        /*0000*/ 	.byte	0x04, 0x2f
        /*0002*/ 	.short	(.L_3 - .L_2)
	.align		4
.L_2:
        /*0004*/ 	.word	index@(triton_poi_fused__native_batch_norm_legit_no_training_12)
        /*0008*/ 	.word	0x00000012


	//----- nvinfo : EIATTR_MIN_STACK_SIZE
	.align		4
.L_3:
        /*000c*/ 	.byte	0x04, 0x12
        /*000e*/ 	.short	(.L_5 - .L_4)
	.align		4
.L_4:
        /*0010*/ 	.word	index@(triton_poi_fused__native_batch_norm_legit_no_training_12)
        /*0014*/ 	.word	0x00000000


	//----- nvinfo : EIATTR_FRAME_SIZE
	.align		4
.L_5:
        /*0018*/ 	.byte	0x04, 0x11
        /*001a*/ 	.short	(.L_7 - .L_6)
	.align		4
.L_6:
        /*001c*/ 	.word	index@(triton_poi_fused__native_batch_norm_legit_no_training_12)
        /*0020*/ 	.word	0x00000000


	//----- nvinfo : EIATTR_MIN_STACK_SIZE
	.align		4
.L_7:
        /*0024*/ 	.byte	0x04, 0x12
        /*0026*/ 	.short	(.L_9 - .L_8)
	.align		4
.L_8:
        /*0028*/ 	.word	index@(triton_poi_fused__native_batch_norm_legit_no_training_12)
        /*002c*/ 	.word	0x00000000
.L_9:


//--------------------- .nv.info.triton_poi_fused__native_batch_norm_legit_no_training_12 --------------------------
	.section	.nv.info.triton_poi_fused__native_batch_norm_legit_no_training_12,"",@"SHT_CUDA_INFO"
	.sectionflags	@""
	.align	4


	//----- nvinfo : EIATTR_CUDA_API_VERSION
	.align		4
        /*0000*/ 	.byte	0x04, 0x37
        /*0002*/ 	.short	(.L_11 - .L_10)
.L_10:
        /*0004*/ 	.word	0x0000007c


	//----- nvinfo : EIATTR_KPARAM_INFO
	.align		4
.L_11:
        /*0008*/ 	.byte	0x04, 0x17
        /*000a*/ 	.short	(.L_13 - .L_12)
.L_12:
        /*000c*/ 	.word	0x00000000
        /*0010*/ 	.short	0x0006
        /*0012*/ 	.short	0x0030
        /*0014*/ 	.byte	0x00, 0xf0, 0x11, 0x00


	//----- nvinfo : EIATTR_KPARAM_INFO
	.align		4
.L_13:
        /*0018*/ 	.byte	0x04, 0x17
        /*001a*/ 	.short	(.L_15 - .L_14)
.L_14:
        /*001c*/ 	.word	0x00000000
        /*0020*/ 	.short	0x0005
        /*0022*/ 	.short	0x0028
        /*0024*/ 	.byte	0x00, 0xf4, 0x21, 0x00


	//----- nvinfo : EIATTR_KPARAM_INFO
	.align		4
.L_15:
        /*0028*/ 	.byte	0x04, 0x17
        /*002a*/ 	.short	(.L_17 - .L_16)
.L_16:
        /*002c*/ 	.word	0x00000000
        /*0030*/ 	.short	0x0004
        /*0032*/ 	.short	0x0020
        /*0034*/ 	.byte	0x00, 0xf4, 0x21, 0x00


	//----- nvinfo : EIATTR_KPARAM_INFO
	.align		4
.L_17:
        /*0038*/ 	.byte	0x04, 0x17
        /*003a*/ 	.short	(.L_19 - .L_18)
.L_18:
        /*003c*/ 	.word	0x00000000
        /*0040*/ 	.short	0x0003
        /*0042*/ 	.short	0x0018
        /*0044*/ 	.byte	0x00, 0xf4, 0x21, 0x00


	//----- nvinfo : EIATTR_KPARAM_INFO
	.align		4
.L_19:
        /*0048*/ 	.byte	0x04, 0x17
        /*004a*/ 	.short	(.L_21 - .L_20)
.L_20:
        /*004c*/ 	.word	0x00000000
        /*0050*/ 	.short	0x0002
        /*0052*/ 	.short	0x0010
        /*0054*/ 	.byte	0x00, 0xf4, 0x21, 0x00


	//----- nvinfo : EIATTR_KPARAM_INFO
	.align		4
.L_21:
        /*0058*/ 	.byte	0x04, 0x17
        /*005a*/ 	.short	(.L_23 - .L_22)
.L_22:
        /*005c*/ 	.word	0x00000000
        /*0060*/ 	.short	0x0001
        /*0062*/ 	.short	0x0008
        /*0064*/ 	.byte	0x00, 0xf4, 0x21, 0x00


	//----- nvinfo : EIATTR_KPARAM_INFO
	.align		4
.L_23:
        /*0068*/ 	.byte	0x04, 0x17
        /*006a*/ 	.short	(.L_25 - .L_24)
.L_24:
        /*006c*/ 	.word	0x00000000
        /*0070*/ 	.short	0x0000
        /*0072*/ 	.short	0x0000
        /*0074*/ 	.byte	0x00, 0xf4, 0x21, 0x00


	//----- nvinfo : EIATTR_SPARSE_MMA_MASK
	.align		4
.L_25:
        /*0078*/ 	.byte	0x03, 0x50
        /*007a*/ 	.short	0x0000


	//----- nvinfo : EIATTR_MAXREG_COUNT
	.align		4
        /*007c*/ 	.byte	0x03, 0x1b
        /*007e*/ 	.short	0x00ff


	//----- nvinfo : EIATTR_EXIT_INSTR_OFFSETS
	.align		4
        /*0080*/ 	.byte	0x04, 0x1c
        /*0082*/ 	.short	(.L_27 - .L_26)


	//   ....[0]....
.L_26:
        /*0084*/ 	.word	0x000002e0


	//   ....[1]....
        /*0088*/ 	.word	0x00000300


	//----- nvinfo : EIATTR_REQNTID
	.align		4
.L_27:
        /*008c*/ 	.byte	0x04, 0x10
        /*008e*/ 	.short	(.L_29 - .L_28)
.L_28:
        /*0090*/ 	.word	0x00000080
        /*0094*/ 	.word	0x00000001
        /*0098*/ 	.word	0x00000001


	//----- nvinfo : EIATTR_CBANK_PARAM_SIZE
	.align		4
.L_29:
        /*009c*/ 	.byte	0x03, 0x19
        /*009e*/ 	.short	0x0034


	//----- nvinfo : EIATTR_PARAM_CBANK
	.align		4
        /*00a0*/ 	.byte	0x04, 0x0a
        /*00a2*/ 	.short	(.L_31 - .L_30)
	.align		4
.L_30:
        /*00a4*/ 	.word	index@(.nv.constant0.triton_poi_fused__native_batch_norm_legit_no_training_12)
        /*00a8*/ 	.short	0x0210
        /*00aa*/ 	.short	0x0034


	//----- nvinfo : EIATTR_SW_WAR
	.align		4
.L_31:
        /*00ac*/ 	.byte	0x04, 0x36
        /*00ae*/ 	.short	(.L_33 - .L_32)
.L_32:
        /*00b0*/ 	.word	0x00000008
.L_33:


//--------------------- .nv.callgraph             --------------------------
	.section	.nv.callgraph,"",@"SHT_CUDA_CALLGRAPH"
	.align	4
	.sectionentsize	8
	.align		4
        /*0000*/ 	.word	0x00000000
	.align		4
        /*0004*/ 	.word	0xffffffff
	.align		4
        /*0008*/ 	.word	0x00000000
	.align		4
        /*000c*/ 	.word	0xfffffffe
	.align		4
        /*0010*/ 	.word	0x00000000
	.align		4
        /*0014*/ 	.word	0xfffffffd
	.align		4
        /*0018*/ 	.word	0x00000000
	.align		4
        /*001c*/ 	.word	0xfffffffc


//--------------------- .nv.constant4             --------------------------
	.section	.nv.constant4,"a",@progbits
	.align	8
	.align		8
.nv.constant4:
        /*0000*/ 	.dword	_$_str
	.align		8
        /*0008*/ 	.dword	_$_str_$_2


//--------------------- .text.triton_poi_fused__native_batch_norm_legit_no_training_12 --------------------------
	.section	.text.triton_poi_fused__native_batch_norm_legit_no_training_12,"ax",@progbits
	.align	128
        .global         triton_poi_fused__native_batch_norm_legit_no_training_12
        .type           triton_poi_fused__native_batch_norm_legit_no_training_12,@function
        .size           triton_poi_fused__native_batch_norm_legit_no_training_12,(.L_x_1 - triton_poi_fused__native_batch_norm_legit_no_training_12)
        .other          triton_poi_fused__native_batch_norm_legit_no_training_12,@"STO_CUDA_ENTRY STV_DEFAULT"
triton_poi_fused__native_batch_norm_legit_no_training_12:
.text.triton_poi_fused__native_batch_norm_legit_no_training_12:
[----:B------:R-:W0:Y:S01]  /*0000*/  LDC R1, c[0x0][0x28] ;  /* 0x00000a00ff017b82 */ /* 0x000e220000000800 */
[----:B------:R-:W1:Y:S07]  /*0010*/  S2R R0, SR_TID.X ;  /* 0x0000000000007919 */ /* 0x000e6e0000002100 */
[----:B------:R-:W2:Y:S01]  /*0020*/  LDC.64 R8, c[0x0][0x220] ;  /* 0x00008800ff087b82 */ /* 0x000ea20000000a00 */
[----:B------:R-:W-:Y:S01]  /*0030*/  HFMA2.MMA R14, -RZ, RZ, 0, 0 ;  /* 0x00000000ff0e7435 */ /* 0x000fe200000001ff */
[----:B------:R-:W-:Y:S01]  /*0040*/  ULDC.64 UR4, c[0x0][0x208] ;  /* 0x0000820000047ab9 */ /* 0x000fe20000000a00 */
[----:B------:R-:W3:Y:S05]  /*0050*/  S2R R3, SR_CTAID.X ;  /* 0x0000000000037919 */ /* 0x000eea0000002500 */
[----:B------:R-:W4:Y:S08]  /*0060*/  LDC.64 R4, c[0x0][0x210] ;  /* 0x00008400ff047b82 */ /* 0x000f300000000a00 */
[----:B------:R-:W5:Y:S08]  /*0070*/  LDC.64 R6, c[0x0][0x218] ;  /* 0x00008600ff067b82 */ /* 0x000f700000000a00 */
[----:B------:R-:W5:Y:S01]  /*0080*/  LDC.64 R10, c[0x0][0x228] ;  /* 0x00008a00ff0a7b82 */ /* 0x000f620000000a00 */
[----:B-1----:R-:W-:-:S07]  /*0090*/  LOP3.LUT R0, R0, 0x7f, RZ, 0xc0, !PT ;  /* 0x0000007f00007812 */ /* 0x002fce00078ec0ff */
[----:B------:R-:W1:Y:S01]  /*00a0*/  LDC.64 R12, c[0x0][0x230] ;  /* 0x00008c00ff0c7b82 */ /* 0x000e620000000a00 */
[----:B---3--:R-:W-:Y:S02]  /*00b0*/  SHF.R.S32.HI R2, RZ, 0x18, R3 ;  /* 0x00000018ff027819 */ /* 0x008fe40000011403 */
[----:B------:R-:W-:Y:S02]  /*00c0*/  LEA R0, R3, R0, 0x7 ;  /* 0x0000000003007211 */ /* 0x000fe400078e38ff */
[----:B------:R-:W-:Y:S02]  /*00d0*/  SGXT R3, R2, 0x1 ;  /* 0x000000010203781a */ /* 0x000fe40000000200 */
[----:B------:R-:W-:Y:S02]  /*00e0*/  ISETP.GE.AND P2, PT, R0, 0x100, PT ;  /* 0x000001000000780c */ /* 0x000fe40003f46270 */
[----:B------:R-:W-:-:S04]  /*00f0*/  LEA.HI R3, R3, R0, RZ, 0x6 ;  /* 0x0000000003037211 */ /* 0x000fc800078f30ff */
[----:B------:R-:W-:-:S04]  /*0100*/  LOP3.LUT R3, R3, 0xffffffc0, RZ, 0xc0, !PT ;  /* 0xffffffc003037812 */ /* 0x000fc800078ec0ff */
[----:B------:R-:W-:-:S05]  /*0110*/  IADD3 R15, R0, -R3, RZ ;  /* 0x80000003000f7210 */ /* 0x000fca0007ffe0ff */
[----:B--2---:R-:W-:-:S05]  /*0120*/  IMAD.WIDE R8, R15, 0x4, R8 ;  /* 0x000000040f087825 */ /* 0x004fca00078e0208 */
[----:B------:R2:W3:Y:S01]  /*0130*/  @!P2 LDG.E.EL R14, desc[UR4][R8.64] ;  /* 0x00000004080ea981 */ /* 0x0004e2000c2e1900 */
[----:B------:R-:W-:Y:S01]  /*0140*/  CS2R R2, SRZ ;  /* 0x0000000000027805 */ /* 0x000fe2000001ff00 */
[----:B----4-:R-:W-:-:S04]  /*0150*/  IMAD.WIDE R4, R0, 0x4, R4 ;  /* 0x0000000400047825 */ /* 0x010fc800078e0204 */
[C---:B-----5:R-:W-:Y:S01]  /*0160*/  IMAD.WIDE R6, R15.reuse, 0x4, R6 ;  /* 0x000000040f067825 */ /* 0x060fe200078e0206 */
[----:B------:R4:W5:Y:S03]  /*0170*/  @!P2 LDG.E R2, desc[UR4][R4.64] ;  /* 0x000000040402a981 */ /* 0x000966000c1e1900 */
[C---:B0-2---:R-:W-:Y:S01]  /*0180*/  IMAD.WIDE R8, R15.reuse, 0x4, R10 ;  /* 0x000000040f087825 */ /* 0x045fe200078e020a */
[----:B------:R0:W5:Y:S03]  /*0190*/  @!P2 LDG.E.EL R3, desc[UR4][R6.64] ;  /* 0x000000040603a981 */ /* 0x000166000c2e1900 */
[----:B-1----:R-:W-:Y:S01]  /*01a0*/  IMAD.WIDE R10, R15, 0x4, R12 ;  /* 0x000000040f0a7825 */ /* 0x002fe200078e020c */
[----:B------:R-:W-:Y:S01]  /*01b0*/  CS2R R12, SRZ ;  /* 0x00000000000c7805 */ /* 0x000fe2000001ff00 */
[----:B----4-:R-:W1:Y:S05]  /*01c0*/  LDC.64 R4, c[0x0][0x238] ;  /* 0x00008e00ff047b82 */ /* 0x010e6a0000000a00 */
[----:B------:R-:W2:Y:S04]  /*01d0*/  @!P2 LDG.E.EL R12, desc[UR4][R8.64] ;  /* 0x00000004080ca981 */ /* 0x000ea8000c2e1900 */
[----:B------:R-:W2:Y:S01]  /*01e0*/  @!P2 LDG.E.EL R13, desc[UR4][R10.64] ;  /* 0x000000040a0da981 */ /* 0x000ea2000c2e1900 */
[----:B0-----:R-:W-:Y:S01]  /*01f0*/  MOV R6, 0x3e800000 ;  /* 0x3e80000000067802 */ /* 0x001fe20000000f00 */
[----:B---3--:R-:W-:-:S04]  /*0200*/  FADD R14, R14, 0.0010000000474974513054 ;  /* 0x3a83126f0e0e7421 */ /* 0x008fc80000000000 */
[----:B------:R-:W0:Y:S01]  /*0210*/  MUFU.SQRT R15, R14 ;  /* 0x0000000e000f7308 */ /* 0x000e220000002000 */
[----:B-----5:R-:W-:Y:S01]  /*0220*/  FADD R2, -R3, R2 ;  /* 0x0000000203027221 */ /* 0x020fe20000000100 */
[C---:B0-----:R-:W-:Y:S02]  /*0230*/  FSETP.GT.AND P0, PT, R15.reuse, 8.50705917302346158658e+37, PT ;  /* 0x7e8000000f00780b */ /* 0x041fe40003f04000 */
[----:B------:R-:W-:Y:S02]  /*0240*/  FSETP.GEU.AND P1, PT, R15, 1.175494350822287508e-38, PT ;  /* 0x008000000f00780b */ /* 0x000fe40003f2e000 */
[----:B------:R-:W-:-:S09]  /*0250*/  FSEL R6, R6, 1, P0 ;  /* 0x3f80000006067808 */ /* 0x000fd20000000000 */
[----:B------:R-:W-:Y:S02]  /*0260*/  @P0 FMUL R15, R15, 0.25 ;  /* 0x3e8000000f0f0820 */ /* 0x000fe40000400000 */
[----:B------:R-:W-:Y:S02]  /*0270*/  @!P1 FMUL R6, R6, 16777216 ;  /* 0x4b80000006069820 */ /* 0x000fe40000400000 */
[----:B------:R-:W-:-:S06]  /*0280*/  @!P1 FMUL R15, R15, 16777216 ;  /* 0x4b8000000f0f9820 */ /* 0x000fcc0000400000 */
[----:B------:R-:W0:Y:S02]  /*0290*/  MUFU.RCP R15, R15 ;  /* 0x0000000f000f7308 */ /* 0x000e240000001000 */
[----:B0-----:R-:W-:-:S04]  /*02a0*/  FMUL R3, R15, R6 ;  /* 0x000000060f037220 */ /* 0x001fc80000400000 */
[----:B------:R-:W-:Y:S01]  /*02b0*/  FMUL R6, R2, R3 ;  /* 0x0000000302067220 */ /* 0x000fe20000400000 */
[----:B-1----:R-:W-:-:S04]  /*02c0*/  IMAD.WIDE R2, R0, 0x4, R4 ;  /* 0x0000000400027825 */ /* 0x002fc800078e0204 */
[----:B--2---:R-:W-:Y:S01]  /*02d0*/  FFMA R13, R6, R12, R13 ;  /* 0x0000000c060d7223 */ /* 0x004fe2000000000d */
[----:B------:R-:W-:Y:S06]  /*02e0*/  @P2 EXIT ;  /* 0x000000000000294d */ /* 0x000fec0003800000 */
[----:B------:R-:W-:Y:S01]  /*02f0*/  STG.E desc[UR4][R2.64], R13 ;  /* 0x0000000d02007986 */ /* 0x000fe2000c101904 */
[----:B------:R-:W-:Y:S05]  /*0300*/  EXIT ;  /* 0x000000000000794d */ /* 0x000fea0003800000 */
.L_x_0:
[----:B------:R-:W-:-:S00]  /*0310*/  BRA `(.L_x_0) ;  /* 0xfffffffc00fc7947 */ /* 0x000fc0000383ffff */
[----:B------:R-:W-:-:S00]  /*0320*/  NOP ;  /* 0x0000000000007918 */ /* 0x000fc00000000000 */
        /* <DEDUP_REMOVED lines=13> */
.L_x_1:


//--------------------- .nv.global.init           --------------------------
	.section	.nv.global.init,"aw",@progbits
.nv.global.init:
	.type		_$_str,@object
	.size		_$_str,(_$_str_$_2 - _$_str)
_$_str:
        /*0000*/ 	.byte	0x5f, 0x5f, 0x43, 0x55, 0x44, 0x41, 0x5f, 0x46, 0x54, 0x5a, 0x00
	.type		_$_str_$_2,@object
	.size		_$_str_$_2,(.L_1 - _$_str_$_2)
_$_str_$_2:
        /*000b*/ 	.byte	0x5f, 0x5f, 0x43, 0x55, 0x44, 0x41, 0x5f, 0x50, 0x52, 0x45, 0x43, 0x5f, 0x53, 0x51, 0x52, 0x54
        /*001b*/ 	.byte	0x00
.L_1:


//--------------------- .nv.constant0.triton_poi_fused__native_batch_norm_legit_no_training_12 --------------------------
	.section	.nv.constant0.triton_poi_fused__native_batch_norm_legit_no_training_12,"a",@progbits
	.sectionflags	@""
	.align	4
.nv.constant0.triton_poi_fused__native_batch_norm_legit_no_training_12:
	.zero		580
